	.headerflags	@"EF_CUDA_TEXMODE_UNIFIED EF_CUDA_64BIT_ADDRESS EF_CUDA_ACCELERATORS EF_CUDA_SM90 EF_CUDA_VIRTUAL_SM(EF_CUDA_SM90)"
	.elftype	@"ET_EXEC"


//--------------------- .nv.info                  --------------------------
	.section	.nv.info,"",@"SHT_CUDA_INFO"
	.align	4


	//----- nvinfo : EIATTR_REGCOUNT
	.align		4
        /*0000*/ 	.byte	0x04, 0x2f
        /*0002*/ 	.short	(.L_3 - .L_2)
	.align		4
.L_2:
        /*0004*/ 	.word	index@(triton_poi_fused__native_batch_norm_legit_no_training_add_rrelu_with_noise_functional_1)
        /*0008*/ 	.word	0x00000014


	//----- nvinfo : EIATTR_MIN_STACK_SIZE
	.align		4
.L_3:
        /*000c*/ 	.byte	0x04, 0x12
        /*000e*/ 	.short	(.L_5 - .L_4)
	.align		4
.L_4:
        /*0010*/ 	.word	index@(triton_poi_fused__native_batch_norm_legit_no_training_add_rrelu_with_noise_functional_1)
        /*0014*/ 	.word	0x00000000


	//----- nvinfo : EIATTR_FRAME_SIZE
	.align		4
.L_5:
        /*0018*/ 	.byte	0x04, 0x11
        /*001a*/ 	.short	(.L_7 - .L_6)
	.align		4
.L_6:
        /*001c*/ 	.word	index@(triton_poi_fused__native_batch_norm_legit_no_training_add_rrelu_with_noise_functional_1)
        /*0020*/ 	.word	0x00000000


	//----- nvinfo : EIATTR_MIN_STACK_SIZE
	.align		4
.L_7:
        /*0024*/ 	.byte	0x04, 0x12
        /*0026*/ 	.short	(.L_9 - .L_8)
	.align		4
.L_8:
        /*0028*/ 	.word	index@(triton_poi_fused__native_batch_norm_legit_no_training_add_rrelu_with_noise_functional_1)
        /*002c*/ 	.word	0x00000000
.L_9:


//--------------------- .nv.info.triton_poi_fused__native_batch_norm_legit_no_training_add_rrelu_with_noise_functional_1 --------------------------
	.section	.nv.info.triton_poi_fused__native_batch_norm_legit_no_training_add_rrelu_with_noise_functional_1,"",@"SHT_CUDA_INFO"
	.sectionflags	@""
	.align	4


	//----- nvinfo : EIATTR_CUDA_API_VERSION
	.align		4
        /*0000*/ 	.byte	0x04, 0x37
        /*0002*/ 	.short	(.L_11 - .L_10)
.L_10:
        /*0004*/ 	.word	0x0000007c


	//----- nvinfo : EIATTR_KPARAM_INFO
	.align		4
.L_11:
        /*0008*/ 	.byte	0x04, 0x17
        /*000a*/ 	.short	(.L_13 - .L_12)
.L_12:
        /*000c*/ 	.word	0x00000000
        /*0010*/ 	.short	0x0007
        /*0012*/ 	.short	0x0038
        /*0014*/ 	.byte	0x00, 0xf0, 0x11, 0x00


	//----- nvinfo : EIATTR_KPARAM_INFO
	.align		4
.L_13:
        /*0018*/ 	.byte	0x04, 0x17
        /*001a*/ 	.short	(.L_15 - .L_14)
.L_14:
        /*001c*/ 	.word	0x00000000
        /*0020*/ 	.short	0x0006
        /*0022*/ 	.short	0x0030
        /*0024*/ 	.byte	0x00, 0xf4, 0x21, 0x00


	//----- nvinfo : EIATTR_KPARAM_INFO
	.align		4
.L_15:
        /*0028*/ 	.byte	0x04, 0x17
        /*002a*/ 	.short	(.L_17 - .L_16)
.L_16:
        /*002c*/ 	.word	0x00000000
        /*0030*/ 	.short	0x0005
        /*0032*/ 	.short	0x0028
        /*0034*/ 	.byte	0x00, 0xf4, 0x21, 0x00


	//----- nvinfo : EIATTR_KPARAM_INFO
	.align		4
.L_17:
        /*0038*/ 	.byte	0x04, 0x17
        /*003a*/ 	.short	(.L_19 - .L_18)
.L_18:
        /*003c*/ 	.word	0x00000000
        /*0040*/ 	.short	0x0004
        /*0042*/ 	.short	0x0020
        /*0044*/ 	.byte	0x00, 0xf4, 0x21, 0x00


	//----- nvinfo : EIATTR_KPARAM_INFO
	.align		4
.L_19:
        /*0048*/ 	.byte	0x04, 0x17
        /*004a*/ 	.short	(.L_21 - .L_20)
.L_20:
        /*004c*/ 	.word	0x00000000
        /*0050*/ 	.short	0x0003
        /*0052*/ 	.short	0x0018
        /*0054*/ 	.byte	0x00, 0xf4, 0x21, 0x00


	//----- nvinfo : EIATTR_KPARAM_INFO
	.align		4
.L_21:
        /*0058*/ 	.byte	0x04, 0x17
        /*005a*/ 	.short	(.L_23 - .L_22)
.L_22:
        /*005c*/ 	.word	0x00000000
        /*0060*/ 	.short	0x0002
        /*0062*/ 	.short	0x0010
        /*0064*/ 	.byte	0x00, 0xf4, 0x21, 0x00


	//----- nvinfo : EIATTR_KPARAM_INFO
	.align		4
.L_23:
        /*0068*/ 	.byte	0x04, 0x17
        /*006a*/ 	.short	(.L_25 - .L_24)
.L_24:
        /*006c*/ 	.word	0x00000000
        /*0070*/ 	.short	0x0001
        /*0072*/ 	.short	0x0008
        /*0074*/ 	.byte	0x00, 0xf4, 0x21, 0x00


	//----- nvinfo : EIATTR_KPARAM_INFO
	.align		4
.L_25:
        /*0078*/ 	.byte	0x04, 0x17
        /*007a*/ 	.short	(.L_27 - .L_26)
.L_26:
        /*007c*/ 	.word	0x00000000
        /*0080*/ 	.short	0x0000
        /*0082*/ 	.short	0x0000
        /*0084*/ 	.byte	0x00, 0xf4, 0x21, 0x00


	//----- nvinfo : EIATTR_SPARSE_MMA_MASK
	.align		4
.L_27:
        /*0088*/ 	.byte	0x03, 0x50
        /*008a*/ 	.short	0x0000


	//----- nvinfo : EIATTR_MAXREG_COUNT
	.align		4
        /*008c*/ 	.byte	0x03, 0x1b
        /*008e*/ 	.short	0x00ff


	//----- nvinfo : EIATTR_EXIT_INSTR_OFFSETS
	.align		4
        /*0090*/ 	.byte	0x04, 0x1c
        /*0092*/ 	.short	(.L_29 - .L_28)


	//   ....[0]....
.L_28:
        /*0094*/ 	.word	0x00000370


	//   ....[1]....
        /*0098*/ 	.word	0x00000390


	//----- nvinfo : EIATTR_REQNTID
	.align		4
.L_29:
        /*009c*/ 	.byte	0x04, 0x10
        /*009e*/ 	.short	(.L_31 - .L_30)
.L_30:
        /*00a0*/ 	.word	0x00000080
        /*00a4*/ 	.word	0x00000001
        /*00a8*/ 	.word	0x00000001


	//----- nvinfo : EIATTR_CBANK_PARAM_SIZE
	.align		4
.L_31:
        /*00ac*/ 	.byte	0x03, 0x19
        /*00ae*/ 	.short	0x003c


	//----- nvinfo : EIATTR_PARAM_CBANK
	.align		4
        /*00b0*/ 	.byte	0x04, 0x0a
        /*00b2*/ 	.short	(.L_33 - .L_32)
	.align		4
.L_32:
        /*00b4*/ 	.word	index@(.nv.constant0.triton_poi_fused__native_batch_norm_legit_no_training_add_rrelu_with_noise_functional_1)
        /*00b8*/ 	.short	0x0210
        /*00ba*/ 	.short	0x003c


	//----- nvinfo : EIATTR_SW_WAR
	.align		4
.L_33:
        /*00bc*/ 	.byte	0x04, 0x36
        /*00be*/ 	.short	(.L_35 - .L_34)
.L_34:
        /*00c0*/ 	.word	0x00000008
.L_35:


//--------------------- .nv.callgraph             --------------------------
	.section	.nv.callgraph,"",@"SHT_CUDA_CALLGRAPH"
	.align	4
	.sectionentsize	8
	.align		4
        /*0000*/ 	.word	0x00000000
	.align		4
        /*0004*/ 	.word	0xffffffff
	.align		4
        /*0008*/ 	.word	0x00000000
	.align		4
        /*000c*/ 	.word	0xfffffffe
	.align		4
        /*0010*/ 	.word	0x00000000
	.align		4
        /*0014*/ 	.word	0xfffffffd
	.align		4
        /*0018*/ 	.word	0x00000000
	.align		4
        /*001c*/ 	.word	0xfffffffc


//--------------------- .nv.constant4             --------------------------
	.section	.nv.constant4,"a",@progbits
	.align	8
	.align		8
.nv.constant4:
        /*0000*/ 	.dword	_$_str
	.align		8
        /*0008*/ 	.dword	_$_str_$_2


//--------------------- .text.triton_poi_fused__native_batch_norm_legit_no_training_add_rrelu_with_noise_functional_1 --------------------------
	.section	.text.triton_poi_fused__native_batch_norm_legit_no_training_add_rrelu_with_noise_functional_1,"ax",@progbits
	.align	128
        .global         triton_poi_fused__native_batch_norm_legit_no_training_add_rrelu_with_noise_functional_1
        .type           triton_poi_fused__native_batch_norm_legit_no_training_add_rrelu_with_noise_functional_1,@function
        .size           triton_poi_fused__native_batch_norm_legit_no_training_add_rrelu_with_noise_functional_1,(.L_x_1 - triton_poi_fused__native_batch_norm_legit_no_training_add_rrelu_with_noise_functional_1)
        .other          triton_poi_fused__native_batch_norm_legit_no_training_add_rrelu_with_noise_functional_1,@"STO_CUDA_ENTRY STV_DEFAULT"
triton_poi_fused__native_batch_norm_legit_no_training_add_rrelu_with_noise_functional_1:
.text.triton_poi_fused__native_batch_norm_legit_no_training_add_rrelu_with_noise_functional_1:
[----:B------:R-:W0:Y:S01]  /*0000*/  LDC R1, c[0x0][0x28] ;  /* 0x00000a00ff017b82 */ /* 0x000e220000000800 */
[----:B------:R-:W1:Y:S07]  /*0010*/  S2R R0, SR_TID.X ;  /* 0x0000000000007919 */ /* 0x000e6e0000002100 */
[----:B------:R-:W2:Y:S01]  /*0020*/  LDC.64 R12, c[0x0][0x228] ;  /* 0x00008a00ff0c7b82 */ /* 0x000ea20000000a00 */
[----:B------:R-:W-:Y:S01]  /*0030*/  CS2R R4, SRZ ;  /* 0x0000000000047805 */ /* 0x000fe2000001ff00 */
[----:B------:R-:W-:Y:S01]  /*0040*/  ULDC.64 UR4, c[0x0][0x208] ;  /* 0x0000820000047ab9 */ /* 0x000fe20000000a00 */
[----:B------:R-:W3:Y:S05]  /*0050*/  S2R R3, SR_CTAID.X ;  /* 0x0000000000037919 */ /* 0x000eea0000002500 */
[----:B------:R-:W4:Y:S08]  /*0060*/  LDC.64 R8, c[0x0][0x218] ;  /* 0x00008600ff087b82 */ /* 0x000f300000000a00 */
[----:B------:R-:W5:Y:S08]  /*0070*/  LDC.64 R10, c[0x0][0x220] ;  /* 0x00008800ff0a7b82 */ /* 0x000f700000000a00 */
[----:B------:R-:W5:Y:S01]  /*0080*/  LDC.64 R14, c[0x0][0x230] ;  /* 0x00008c00ff0e7b82 */ /* 0x000f620000000a00 */
[----:B-1----:R-:W-:-:S07]  /*0090*/  LOP3.LUT R0, R0, 0x7f, RZ, 0xc0, !PT ;  /* 0x0000007f00007812 */ /* 0x002fce00078ec0ff */
[----:B------:R-:W1:Y:S01]  /*00a0*/  LDC.64 R16, c[0x0][0x238] ;  /* 0x00008e00ff107b82 */ /* 0x000e620000000a00 */
[----:B---3--:R-:W-:Y:S02]  /*00b0*/  SHF.R.S32.HI R2, RZ, 0x18, R3 ;  /* 0x00000018ff027819 */ /* 0x008fe40000011403 */
[----:B------:R-:W-:Y:S02]  /*00c0*/  LEA R0, R3, R0, 0x7 ;  /* 0x0000000003007211 */ /* 0x000fe400078e38ff */
[----:B------:R-:W-:Y:S02]  /*00d0*/  SGXT R3, R2, 0x1 ;  /* 0x000000010203781a */ /* 0x000fe40000000200 */
[----:B------:R-:W-:Y:S02]  /*00e0*/  ISETP.GE.AND P0, PT, R0, 0x100, PT ;  /* 0x000001000000780c */ /* 0x000fe40003f06270 */
[----:B------:R-:W-:-:S04]  /*00f0*/  LEA.HI R3, R3, R0, RZ, 0x4 ;  /* 0x0000000003037211 */ /* 0x000fc800078f20ff */
[----:B------:R-:W-:-:S04]  /*0100*/  SHF.R.S32.HI R3, RZ, 0x4, R3 ;  /* 0x00000004ff037819 */ /* 0x000fc80000011403 */
[----:B------:R-:W-:-:S04]  /*0110*/  LEA.HI R2, R3, R3, RZ, 0x2 ;  /* 0x0000000303027211 */ /* 0x000fc800078f10ff */
[----:B------:R-:W-:-:S04]  /*0120*/  LOP3.LUT R2, R2, 0xfffffffc, RZ, 0xc0, !PT ;  /* 0xfffffffc02027812 */ /* 0x000fc800078ec0ff */
[----:B------:R-:W-:Y:S02]  /*0130*/  IADD3 R7, R3, -R2, RZ ;  /* 0x8000000203077210 */ /* 0x000fe40007ffe0ff */
[----:B------:R-:W3:Y:S03]  /*0140*/  LDC.64 R2, c[0x0][0x240] ;  /* 0x00009000ff027b82 */ /* 0x000ee60000000a00 */
[----:B--2---:R-:W-:-:S05]  /*0150*/  IMAD.WIDE R12, R7, 0x4, R12 ;  /* 0x00000004070c7825 */ /* 0x004fca00078e020c */
[----:B------:R2:W3:Y:S01]  /*0160*/  @!P0 LDG.E.EL R4, desc[UR4][R12.64] ;  /* 0x000000040c048981 */ /* 0x0004e2000c2e1900 */
[----:B------:R-:W-:Y:S01]  /*0170*/  HFMA2.MMA R6, -RZ, RZ, 0, 0 ;  /* 0x00000000ff067435 */ /* 0x000fe200000001ff */
[----:B----4-:R-:W-:-:S04]  /*0180*/  IMAD.WIDE R8, R0, 0x4, R8 ;  /* 0x0000000400087825 */ /* 0x010fc800078e0208 */
[C---:B-----5:R-:W-:Y:S01]  /*0190*/  IMAD.WIDE R10, R7.reuse, 0x4, R10 ;  /* 0x00000004070a7825 */ /* 0x060fe200078e020a */
[----:B------:R4:W5:Y:S03]  /*01a0*/  @!P0 LDG.E R5, desc[UR4][R8.64] ;  /* 0x0000000408058981 */ /* 0x000966000c1e1900 */
[C---:B0-2---:R-:W-:Y:S01]  /*01b0*/  IMAD.WIDE R12, R7.reuse, 0x4, R14 ;  /* 0x00000004070c7825 */ /* 0x045fe200078e020e */
[----:B------:R-:W5:Y:S03]  /*01c0*/  @!P0 LDG.E.EL R6, desc[UR4][R10.64] ;  /* 0x000000040a068981 */ /* 0x000f66000c2e1900 */
[----:B-1----:R-:W-:Y:S01]  /*01d0*/  IMAD.WIDE R14, R7, 0x4, R16 ;  /* 0x00000004070e7825 */ /* 0x002fe200078e0210 */
[----:B------:R-:W-:Y:S02]  /*01e0*/  MOV R7, RZ ;  /* 0x000000ff00077202 */ /* 0x000fe40000000f00 */
[----:B------:R-:W-:Y:S01]  /*01f0*/  CS2R R16, SRZ ;  /* 0x0000000000107805 */ /* 0x000fe2000001ff00 */
[----:B---3--:R-:W-:-:S03]  /*0200*/  IMAD.WIDE R2, R0, 0x4, R2 ;  /* 0x0000000400027825 */ /* 0x008fc600078e0202 */
[----:B------:R-:W2:Y:S04]  /*0210*/  @!P0 LDG.E.EL R7, desc[UR4][R12.64] ;  /* 0x000000040c078981 */ /* 0x000ea8000c2e1900 */
[----:B------:R-:W2:Y:S04]  /*0220*/  @!P0 LDG.E.EL R16, desc[UR4][R14.64] ;  /* 0x000000040e108981 */ /* 0x000ea8000c2e1900 */
[----:B------:R0:W3:Y:S01]  /*0230*/  @!P0 LDG.E R17, desc[UR4][R2.64] ;  /* 0x0000000402118981 */ /* 0x0000e2000c1e1900 */
[----:B----4-:R-:W-:Y:S01]  /*0240*/  HFMA2.MMA R9, -RZ, RZ, 1.625, 0 ;  /* 0x3e800000ff097435 */ /* 0x010fe200000001ff */
[----:B0-----:R-:W0:Y:S02]  /*0250*/  LDC.64 R2, c[0x0][0x210] ;  /* 0x00008400ff027b82 */ /* 0x001e240000000a00 */
[----:B0-----:R-:W-:-:S04]  /*0260*/  IMAD.WIDE R2, R0, 0x4, R2 ;  /* 0x0000000400027825 */ /* 0x001fc800078e0202 */
[----:B------:R-:W-:-:S04]  /*0270*/  FADD R4, R4, 9.9999997473787516356e-06 ;  /* 0x3727c5ac04047421 */ /* 0x000fc80000000000 */
[----:B------:R-:W0:Y:S01]  /*0280*/  MUFU.SQRT R8, R4 ;  /* 0x0000000400087308 */ /* 0x000e220000002000 */
[----:B-----5:R-:W-:Y:S01]  /*0290*/  FADD R5, -R6, R5 ;  /* 0x0000000506057221 */ /* 0x020fe20000000100 */
[C---:B0-----:R-:W-:Y:S02]  /*02a0*/  FSETP.GT.AND P1, PT, R8.reuse, 8.50705917302346158658e+37, PT ;  /* 0x7e8000000800780b */ /* 0x041fe40003f24000 */
[----:B------:R-:W-:Y:S02]  /*02b0*/  FSETP.GEU.AND P2, PT, R8, 1.175494350822287508e-38, PT ;  /* 0x008000000800780b */ /* 0x000fe40003f4e000 */
[----:B------:R-:W-:-:S09]  /*02c0*/  FSEL R9, R9, 1, P1 ;  /* 0x3f80000009097808 */ /* 0x000fd20000800000 */
[----:B------:R-:W-:Y:S02]  /*02d0*/  @P1 FMUL R8, R8, 0.25 ;  /* 0x3e80000008081820 */ /* 0x000fe40000400000 */
[----:B------:R-:W-:Y:S02]  /*02e0*/  @!P2 FMUL R9, R9, 16777216 ;  /* 0x4b8000000909a820 */ /* 0x000fe40000400000 */
[----:B------:R-:W-:-:S06]  /*02f0*/  @!P2 FMUL R8, R8, 16777216 ;  /* 0x4b8000000808a820 */ /* 0x000fcc0000400000 */
[----:B------:R-:W0:Y:S02]  /*0300*/  MUFU.RCP R8, R8 ;  /* 0x0000000800087308 */ /* 0x000e240000001000 */
[----:B0-----:R-:W-:-:S04]  /*0310*/  FMUL R6, R8, R9 ;  /* 0x0000000908067220 */ /* 0x001fc80000400000 */
[----:B------:R-:W-:-:S04]  /*0320*/  FMUL R5, R5, R6 ;  /* 0x0000000605057220 */ /* 0x000fc80000400000 */
[----:B--2---:R-:W-:-:S05]  /*0330*/  FFMA R16, R5, R7, R16 ;  /* 0x0000000705107223 */ /* 0x004fca0000000010 */
[C---:B---3--:R-:W-:Y:S01]  /*0340*/  FSETP.GT.AND P1, PT, R16.reuse, -R17, PT ;  /* 0x800000111000720b */ /* 0x048fe20003f24000 */
[----:B------:R-:W-:-:S12]  /*0350*/  FADD R17, R16, R17 ;  /* 0x0000001110117221 */ /* 0x000fd80000000000 */
[----:B------:R-:W-:Y:S01]  /*0360*/  @!P1 FMUL R17, R17, 0.22916667163372039795 ;  /* 0x3e6aaaab11119820 */ /* 0x000fe20000400000 */
[----:B------:R-:W-:Y:S06]  /*0370*/  @P0 EXIT ;  /* 0x000000000000094d */ /* 0x000fec0003800000 */
[----:B------:R-:W-:Y:S01]  /*0380*/  STG.E desc[UR4][R2.64], R17 ;  /* 0x0000001102007986 */ /* 0x000fe2000c101904 */
[----:B------:R-:W-:Y:S05]  /*0390*/  EXIT ;  /* 0x000000000000794d */ /* 0x000fea0003800000 */
.L_x_0:
[----:B------:R-:W-:-:S00]  /*03a0*/  BRA `(.L_x_0) ;  /* 0xfffffffc00fc7947 */ /* 0x000fc0000383ffff */
[----:B------:R-:W-:-:S00]  /*03b0*/  NOP ;  /* 0x0000000000007918 */ /* 0x000fc00000000000 */
        /* <DEDUP_REMOVED lines=12> */
.L_x_1:


//--------------------- .nv.global.init           --------------------------
	.section	.nv.global.init,"aw",@progbits
.nv.global.init:
	.type		_$_str,@object
	.size		_$_str,(_$_str_$_2 - _$_str)
_$_str:
        /*0000*/ 	.byte	0x5f, 0x5f, 0x43, 0x55, 0x44, 0x41, 0x5f, 0x46, 0x54, 0x5a, 0x00
	.type		_$_str_$_2,@object
	.size		_$_str_$_2,(.L_1 - _$_str_$_2)
_$_str_$_2:
        /*000b*/ 	.byte	0x5f, 0x5f, 0x43, 0x55, 0x44, 0x41, 0x5f, 0x50, 0x52, 0x45, 0x43, 0x5f, 0x53, 0x51, 0x52, 0x54
        /*001b*/ 	.byte	0x00
.L_1:


//--------------------- .nv.constant0.triton_poi_fused__native_batch_norm_legit_no_training_add_rrelu_with_noise_functional_1 --------------------------
	.section	.nv.constant0.triton_poi_fused__native_batch_norm_legit_no_training_add_rrelu_with_noise_functional_1,"a",@progbits
	.sectionflags	@""
	.align	4
.nv.constant0.triton_poi_fused__native_batch_norm_legit_no_training_add_rrelu_with_noise_functional_1:
	.zero		588
